	.headerflags	@"EF_CUDA_TEXMODE_UNIFIED EF_CUDA_64BIT_ADDRESS EF_CUDA_ACCELERATORS EF_CUDA_SM90 EF_CUDA_VIRTUAL_SM(EF_CUDA_SM90)"
	.elftype	@"ET_EXEC"


//--------------------- .nv.info                  --------------------------
	.section	.nv.info,"",@"SHT_CUDA_INFO"
	.align	4


	//----- nvinfo : EIATTR_REGCOUNT
	.align		4
        /*0000*/ 	.byte	0x04, 0x2f
        /*0002*/ 	.short	(.L_1 - .L_0)
	.align		4
.L_0:
        /*0004*/ 	.word	index@(triton_mm)
        /*0008*/ 	.word	0x00000036


	//----- nvinfo : EIATTR_MIN_STACK_SIZE
	.align		4
.L_1:
        /*000c*/ 	.byte	0x04, 0x12
        /*000e*/ 	.short	(.L_3 - .L_2)
	.align		4
.L_2:
        /*0010*/ 	.word	index@(triton_mm)
        /*0014*/ 	.word	0x00000000


	//----- nvinfo : EIATTR_FRAME_SIZE
	.align		4
.L_3:
        /*0018*/ 	.byte	0x04, 0x11
        /*001a*/ 	.short	(.L_5 - .L_4)
	.align		4
.L_4:
        /*001c*/ 	.word	index@(triton_mm)
        /*0020*/ 	.word	0x00000000


	//----- nvinfo : EIATTR_MIN_STACK_SIZE
	.align		4
.L_5:
        /*0024*/ 	.byte	0x04, 0x12
        /*0026*/ 	.short	(.L_7 - .L_6)
	.align		4
.L_6:
        /*0028*/ 	.word	index@(triton_mm)
        /*002c*/ 	.word	0x00000000
.L_7:


//--------------------- .nv.info.triton_mm        --------------------------
	.section	.nv.info.triton_mm,"",@"SHT_CUDA_INFO"
	.sectionflags	@""
	.align	4


	//----- nvinfo : EIATTR_CUDA_API_VERSION
	.align		4
        /*0000*/ 	.byte	0x04, 0x37
        /*0002*/ 	.short	(.L_9 - .L_8)
.L_8:
        /*0004*/ 	.word	0x0000007c


	//----- nvinfo : EIATTR_KPARAM_INFO
	.align		4
.L_9:
        /*0008*/ 	.byte	0x04, 0x17
        /*000a*/ 	.short	(.L_11 - .L_10)
.L_10:
        /*000c*/ 	.word	0x00000000
        /*0010*/ 	.short	0x0003
        /*0012*/ 	.short	0x0018
        /*0014*/ 	.byte	0x00, 0xf0, 0x11, 0x00


	//----- nvinfo : EIATTR_KPARAM_INFO
	.align		4
.L_11:
        /*0018*/ 	.byte	0x04, 0x17
        /*001a*/ 	.short	(.L_13 - .L_12)
.L_12:
        /*001c*/ 	.word	0x00000000
        /*0020*/ 	.short	0x0002
        /*0022*/ 	.short	0x0010
        /*0024*/ 	.byte	0x00, 0xf0, 0x21, 0x00


	//----- nvinfo : EIATTR_KPARAM_INFO
	.align		4
.L_13:
        /*0028*/ 	.byte	0x04, 0x17
        /*002a*/ 	.short	(.L_15 - .L_14)
.L_14:
        /*002c*/ 	.word	0x00000000
        /*0030*/ 	.short	0x0001
        /*0032*/ 	.short	0x0008
        /*0034*/ 	.byte	0x00, 0xf0, 0x21, 0x00


	//----- nvinfo : EIATTR_KPARAM_INFO
	.align		4
.L_15:
        /*0038*/ 	.byte	0x04, 0x17
        /*003a*/ 	.short	(.L_17 - .L_16)
.L_16:
        /*003c*/ 	.word	0x00000000
        /*0040*/ 	.short	0x0000
        /*0042*/ 	.short	0x0000
        /*0044*/ 	.byte	0x00, 0xf0, 0x21, 0x00


	//----- nvinfo : EIATTR_SPARSE_MMA_MASK
	.align		4
.L_17:
        /*0048*/ 	.byte	0x03, 0x50
        /*004a*/ 	.short	0x0000


	//----- nvinfo : EIATTR_MAXREG_COUNT
	.align		4
        /*004c*/ 	.byte	0x03, 0x1b
        /*004e*/ 	.short	0x00ff


	//----- nvinfo : EIATTR_EXIT_INSTR_OFFSETS
	.align		4
        /*0050*/ 	.byte	0x04, 0x1c
        /*0052*/ 	.short	(.L_19 - .L_18)


	//   ....[0]....
.L_18:
        /*0054*/ 	.word	0x00000050


	//   ....[1]....
        /*0058*/ 	.word	0x00001600


	//   ....[2]....
        /*005c*/ 	.word	0x00001650


	//----- nvinfo : EIATTR_MAX_THREADS
	.align		4
.L_19:
        /*0060*/ 	.byte	0x04, 0x05
        /*0062*/ 	.short	(.L_21 - .L_20)
.L_20:
        /*0064*/ 	.word	0x00000040
        /*0068*/ 	.word	0x00000001
        /*006c*/ 	.word	0x00000001


	//----- nvinfo : EIATTR_CBANK_PARAM_SIZE
	.align		4
.L_21:
        /*0070*/ 	.byte	0x03, 0x19
        /*0072*/ 	.short	0x001c


	//----- nvinfo : EIATTR_PARAM_CBANK
	.align		4
        /*0074*/ 	.byte	0x04, 0x0a
        /*0076*/ 	.short	(.L_23 - .L_22)
	.align		4
.L_22:
        /*0078*/ 	.word	index@(.nv.constant0.triton_mm)
        /*007c*/ 	.short	0x0210
        /*007e*/ 	.short	0x001c


	//----- nvinfo : EIATTR_SW_WAR
	.align		4
.L_23:
        /*0080*/ 	.byte	0x04, 0x36
        /*0082*/ 	.short	(.L_25 - .L_24)
.L_24:
        /*0084*/ 	.word	0x00000008
.L_25:


//--------------------- .nv.callgraph             --------------------------
	.section	.nv.callgraph,"",@"SHT_CUDA_CALLGRAPH"
	.align	4
	.sectionentsize	8
	.align		4
        /*0000*/ 	.word	0x00000000
	.align		4
        /*0004*/ 	.word	0xffffffff
	.align		4
        /*0008*/ 	.word	0x00000000
	.align		4
        /*000c*/ 	.word	0xfffffffe
	.align		4
        /*0010*/ 	.word	0x00000000
	.align		4
        /*0014*/ 	.word	0xfffffffd
	.align		4
        /*0018*/ 	.word	0x00000000
	.align		4
        /*001c*/ 	.word	0xfffffffc


//--------------------- .text.triton_mm           --------------------------
	.section	.text.triton_mm,"ax",@progbits
	.sectionflags	@"SHF_BARRIERS=1"
	.align	128
        .global         triton_mm
        .type           triton_mm,@function
        .size           triton_mm,(.L_x_2 - triton_mm)
        .other          triton_mm,@"STO_CUDA_ENTRY STV_DEFAULT"
triton_mm:
.text.triton_mm:
[----:B------:R-:W0:Y:S02]  /*0000*/  LDC R1, c[0x0][0x28] ;  /* 0x00000a00ff017b82 */ /* 0x000e240000000800 */
[----:B------:R-:W1:Y:S01]  /*0010*/  LDC R4, c[0x0][0x228] ;  /* 0x00008a00ff047b82 */ /* 0x000e620000000800 */
[----:B------:R-:W-:-:S04]  /*0020*/  IMAD.MOV.U32 R3, RZ, RZ, 0x3000 ;  /* 0x00003000ff037424 */ /* 0x000fc800078e00ff */
[----:B-1----:R-:W-:-:S05]  /*0030*/  IMAD R0, R4, R3, 0x3000000 ;  /* 0x0300000004007424 */ /* 0x002fca00078e0203 */
[----:B------:R-:W-:-:S13]  /*0040*/  ISETP.NE.AND P0, PT, R0, RZ, PT ;  /* 0x000000ff0000720c */ /* 0x000fda0003f05270 */
[----:B------:R-:W-:Y:S05]  /*0050*/  @!P0 EXIT ;  /* 0x000000000000894d */ /* 0x000fea0003800000 */
[----:B------:R-:W1:Y:S01]  /*0060*/  S2R R13, SR_CTAID.X ;  /* 0x00000000000d7919 */ /* 0x000e620000002500 */
[C---:B------:R-:W-:Y:S01]  /*0070*/  VIADD R0, R4.reuse, 0x101f ;  /* 0x0000101f04007836 */ /* 0x040fe20000000000 */
[----:B------:R-:W2:Y:S01]  /*0080*/  S2UR UR5, SR_CgaCtaId ;  /* 0x00000000000579c3 */ /* 0x000ea20000008800 */
[----:B------:R-:W-:Y:S01]  /*0090*/  VIADD R4, R4, 0x1000 ;  /* 0x0000100004047836 */ /* 0x000fe20000000000 */
[----:B------:R-:W-:Y:S01]  /*00a0*/  UMOV UR4, 0x400 ;  /* 0x0000040000047882 */ /* 0x000fe20000000000 */
[----:B------:R-:W-:Y:S02]  /*00b0*/  CS2R R32, SRZ ;  /* 0x0000000000207805 */ /* 0x000fe4000001ff00 */
[----:B------:R-:W-:Y:S02]  /*00c0*/  SHF.R.S32.HI R3, RZ, 0x1f, R0 ;  /* 0x0000001fff037819 */ /* 0x000fe40000011400 */
[----:B------:R-:W-:Y:S01]  /*00d0*/  CS2R R34, SRZ ;  /* 0x0000000000227805 */ /* 0x000fe2000001ff00 */
[----:B------:R-:W-:Y:S01]  /*00e0*/  ULDC.64 UR6, c[0x0][0x208] ;  /* 0x0000820000067ab9 */ /* 0x000fe20000000a00 */
[----:B------:R-:W-:Y:S01]  /*00f0*/  LEA.HI R3, R3, R0, RZ, 0x5 ;  /* 0x0000000003037211 */ /* 0x000fe200078f28ff */
[----:B--2---:R-:W-:-:S04]  /*0100*/  UPRMT UR4, UR5, 0x654, UR4 ;  /* 0x0000065405047896 */ /* 0x004fc80008000004 */
[----:B------:R-:W-:Y:S01]  /*0110*/  UIADD3 UR5, UR4, 0x400, URZ ;  /* 0x0000040004057890 */ /* 0x000fe2000fffe03f */
[C---:B-1----:R-:W-:Y:S01]  /*0120*/  IMAD.HI R2, R13.reuse, 0x2aaaaaab, RZ ;  /* 0x2aaaaaab0d027827 */ /* 0x042fe200078e02ff */
[----:B------:R-:W-:Y:S02]  /*0130*/  IABS R12, R13 ;  /* 0x0000000d000c7213 */ /* 0x000fe40000000000 */
[----:B------:R-:W-:Y:S02]  /*0140*/  ISETP.GE.AND P1, PT, R13, RZ, PT ;  /* 0x000000ff0d00720c */ /* 0x000fe40003f26270 */
[----:B------:R-:W-:-:S04]  /*0150*/  SHF.R.U32.HI R5, RZ, 0x1f, R2 ;  /* 0x0000001fff057819 */ /* 0x000fc80000011602 */
[----:B------:R-:W-:-:S05]  /*0160*/  LEA.HI.SX32 R6, R2, R5, 0x17 ;  /* 0x0000000502067211 */ /* 0x000fca00078fbaff */
[C---:B------:R-:W-:Y:S02]  /*0170*/  IMAD.SHL.U32 R10, R6.reuse, 0x8, RZ ;  /* 0x00000008060a7824 */ /* 0x040fe400078e00ff */
[----:B------:R-:W-:-:S03]  /*0180*/  IMAD R13, R6, -0xc00, R13 ;  /* 0xfffff400060d7824 */ /* 0x000fc600078e020d */
[----:B------:R-:W-:Y:S02]  /*0190*/  LEA.HI.SX32 R0, R3, -R10, 0x1b ;  /* 0x8000000a03007211 */ /* 0x000fe400078fdaff */
[----:B------:R-:W-:Y:S02]  /*01a0*/  IABS R6, R13 ;  /* 0x0000000d00067213 */ /* 0x000fe40000000000 */
[----:B------:R-:W-:-:S04]  /*01b0*/  VIMNMX R0, R0, 0x8, PT ;  /* 0x0000000800007848 */ /* 0x000fc80003fe0100 */
[----:B------:R-:W-:-:S04]  /*01c0*/  IABS R5, R0 ;  /* 0x0000000000057213 */ /* 0x000fc80000000000 */
[----:B------:R-:W1:Y:S08]  /*01d0*/  I2F.RP R7, R5 ;  /* 0x0000000500077306 */ /* 0x000e700000209400 */
[----:B-1----:R-:W1:Y:S02]  /*01e0*/  MUFU.RCP R7, R7 ;  /* 0x0000000700077308 */ /* 0x002e640000001000 */
[----:B-1----:R-:W-:-:S06]  /*01f0*/  VIADD R2, R7, 0xffffffe ;  /* 0x0ffffffe07027836 */ /* 0x002fcc0000000000 */
[----:B------:R1:W2:Y:S02]  /*0200*/  F2I.FTZ.U32.TRUNC.NTZ R3, R2 ;  /* 0x0000000200037305 */ /* 0x0002a4000021f000 */
[----:B-1----:R-:W-:Y:S02]  /*0210*/  IMAD.MOV.U32 R2, RZ, RZ, RZ ;  /* 0x000000ffff027224 */ /* 0x002fe400078e00ff */
[----:B--2---:R-:W-:-:S04]  /*0220*/  IMAD.MOV R8, RZ, RZ, -R3 ;  /* 0x000000ffff087224 */ /* 0x004fc800078e0a03 */
[----:B------:R-:W-:Y:S01]  /*0230*/  IMAD R9, R8, R5, RZ ;  /* 0x0000000508097224 */ /* 0x000fe200078e02ff */
[----:B------:R-:W-:-:S03]  /*0240*/  IABS R8, R0 ;  /* 0x0000000000087213 */ /* 0x000fc60000000000 */
[----:B------:R-:W-:-:S04]  /*0250*/  IMAD.HI.U32 R3, R3, R9, R2 ;  /* 0x0000000903037227 */ /* 0x000fc800078e0002 */
[----:B------:R-:W-:Y:S01]  /*0260*/  IMAD.MOV R15, RZ, RZ, -R8 ;  /* 0x000000ffff0f7224 */ /* 0x000fe200078e0a08 */
[----:B------:R-:W-:Y:S01]  /*0270*/  IABS R8, R4 ;  /* 0x0000000400087213 */ /* 0x000fe20000000000 */
[----:B------:R-:W-:-:S03]  /*0280*/  IMAD.HI.U32 R2, R3, R12, RZ ;  /* 0x0000000c03027227 */ /* 0x000fc600078e00ff */
[----:B------:R-:W1:Y:S01]  /*0290*/  I2F.RP R9, R8 ;  /* 0x0000000800097306 */ /* 0x000e620000209400 */
[----:B------:R-:W-:Y:S02]  /*02a0*/  IMAD R12, R2, R15, R12 ;  /* 0x0000000f020c7224 */ /* 0x000fe400078e020c */
[----:B------:R-:W2:Y:S03]  /*02b0*/  S2R R2, SR_TID.X ;  /* 0x0000000000027919 */ /* 0x000ea60000002100 */
[----:B------:R-:W-:Y:S02]  /*02c0*/  ISETP.GT.U32.AND P0, PT, R5, R12, PT ;  /* 0x0000000c0500720c */ /* 0x000fe40003f04070 */
[----:B-1----:R-:W1:Y:S11]  /*02d0*/  MUFU.RCP R9, R9 ;  /* 0x0000000900097308 */ /* 0x002e760000001000 */
[----:B------:R-:W-:-:S05]  /*02e0*/  @!P0 IMAD.IADD R12, R12, 0x1, -R5 ;  /* 0x000000010c0c8824 */ /* 0x000fca00078e0a05 */
[----:B------:R-:W-:Y:S01]  /*02f0*/  ISETP.GT.U32.AND P0, PT, R5, R12, PT ;  /* 0x0000000c0500720c */ /* 0x000fe20003f04070 */
[----:B-1----:R-:W-:Y:S01]  /*0300*/  VIADD R7, R9, 0xffffffe ;  /* 0x0ffffffe09077836 */ /* 0x002fe20000000000 */
[----:B------:R-:W-:Y:S02]  /*0310*/  LOP3.LUT R9, RZ, R0, RZ, 0x33, !PT ;  /* 0x00000000ff097212 */ /* 0x000fe400078e33ff */
[----:B--2---:R-:W-:-:S03]  /*0320*/  SHF.R.U32.HI R46, RZ, 0x1, R2 ;  /* 0x00000001ff2e7819 */ /* 0x004fc60000011602 */
[----:B------:R-:W1:Y:S06]  /*0330*/  F2I.FTZ.U32.TRUNC.NTZ R7, R7 ;  /* 0x0000000700077305 */ /* 0x000e6c000021f000 */
[----:B------:R-:W-:Y:S01]  /*0340*/  @!P0 IMAD.IADD R12, R12, 0x1, -R5 ;  /* 0x000000010c0c8824 */ /* 0x000fe200078e0a05 */
[----:B------:R-:W-:Y:S02]  /*0350*/  ISETP.NE.AND P0, PT, R0, RZ, PT ;  /* 0x000000ff0000720c */ /* 0x000fe40003f05270 */
[----:B------:R-:W-:Y:S01]  /*0360*/  SGXT.U32 R46, R46, 0x5 ;  /* 0x000000052e2e781a */ /* 0x000fe20000000000 */
[----:B------:R-:W-:Y:S01]  /*0370*/  @!P1 IMAD.MOV R12, RZ, RZ, -R12 ;  /* 0x000000ffff0c9224 */ /* 0x000fe200078e0a0c */
[----:B------:R-:W-:-:S04]  /*0380*/  LOP3.LUT R0, R13, R0, RZ, 0x3c, !PT ;  /* 0x000000000d007212 */ /* 0x000fc800078e3cff */
[----:B------:R-:W-:Y:S01]  /*0390*/  SEL R11, R9, R12, !P0 ;  /* 0x0000000c090b7207 */ /* 0x000fe20004000000 */
[----:B------:R-:W-:Y:S01]  /*03a0*/  IMAD.HI.U32 R12, R3, R6, RZ ;  /* 0x00000006030c7227 */ /* 0x000fe200078e00ff */
[----:B------:R-:W-:-:S03]  /*03b0*/  ISETP.GE.AND P3, PT, R0, RZ, PT ;  /* 0x000000ff0000720c */ /* 0x000fc60003f66270 */
[----:B------:R-:W-:Y:S02]  /*03c0*/  IMAD.IADD R3, R10, 0x1, R11 ;  /* 0x000000010a037824 */ /* 0x000fe400078e020b */
[----:B------:R-:W-:Y:S01]  /*03d0*/  IMAD R10, R12, R15, R6 ;  /* 0x0000000f0c0a7224 */ /* 0x000fe200078e0206 */
[----:B------:R-:W-:Y:S01]  /*03e0*/  IABS R15, R4 ;  /* 0x00000004000f7213 */ /* 0x000fe20000000000 */
[----:B------:R-:W-:Y:S02]  /*03f0*/  IMAD.SHL.U32 R3, R3, 0x20, RZ ;  /* 0x0000002003037824 */ /* 0x000fe400078e00ff */
[----:B-1----:R-:W-:Y:S01]  /*0400*/  IMAD.MOV R11, RZ, RZ, -R7 ;  /* 0x000000ffff0b7224 */ /* 0x002fe200078e0a07 */
[----:B------:R-:W-:Y:S01]  /*0410*/  ISETP.GT.U32.AND P2, PT, R5, R10, PT ;  /* 0x0000000a0500720c */ /* 0x000fe20003f44070 */
[----:B------:R-:W-:Y:S01]  /*0420*/  IMAD.MOV.U32 R6, RZ, RZ, RZ ;  /* 0x000000ffff067224 */ /* 0x000fe200078e00ff */
[----:B------:R-:W-:Y:S01]  /*0430*/  LOP3.LUT R16, R3, R46, RZ, 0xfc, !PT ;  /* 0x0000002e03107212 */ /* 0x000fe200078efcff */
[----:B------:R-:W-:-:S03]  /*0440*/  IMAD R11, R11, R8, RZ ;  /* 0x000000080b0b7224 */ /* 0x000fc600078e02ff */
[----:B------:R-:W-:Y:S01]  /*0450*/  IABS R14, R16 ;  /* 0x00000010000e7213 */ /* 0x000fe20000000000 */
[----:B------:R-:W-:-:S04]  /*0460*/  IMAD.HI.U32 R6, R7, R11, R6 ;  /* 0x0000000b07067227 */ /* 0x000fc800078e0006 */
[----:B------:R-:W-:Y:S02]  /*0470*/  IMAD.MOV.U32 R7, RZ, RZ, R14 ;  /* 0x000000ffff077224 */ /* 0x000fe400078e000e */
[----:B------:R-:W-:Y:S02]  /*0480*/  @!P2 IMAD.IADD R10, R10, 0x1, -R5 ;  /* 0x000000010a0aa824 */ /* 0x000fe400078e0a05 */
[----:B------:R-:W-:Y:S02]  /*0490*/  IMAD.MOV R11, RZ, RZ, -R15 ;  /* 0x000000ffff0b7224 */ /* 0x000fe400078e0a0f */
[----:B------:R-:W-:Y:S01]  /*04a0*/  IMAD.HI.U32 R6, R6, R7, RZ ;  /* 0x0000000706067227 */ /* 0x000fe200078e00ff */
[----:B------:R-:W-:-:S03]  /*04b0*/  ISETP.GE.U32.AND P1, PT, R10, R5, PT ;  /* 0x000000050a00720c */ /* 0x000fc60003f26070 */
[----:B------:R-:W-:Y:S02]  /*04c0*/  IMAD R5, R6, R11, R7 ;  /* 0x0000000b06057224 */ /* 0x000fe400078e0207 */
[----:B------:R-:W-:Y:S01]  /*04d0*/  @!P2 VIADD R12, R12, 0x1 ;  /* 0x000000010c0ca836 */ /* 0x000fe20000000000 */
[----:B------:R-:W1:Y:S01]  /*04e0*/  LDC.64 R6, c[0x0][0x210] ;  /* 0x00008400ff067b82 */ /* 0x000e620000000a00 */
[----:B------:R-:W-:Y:S01]  /*04f0*/  ISETP.GE.AND P2, PT, R16, RZ, PT ;  /* 0x000000ff1000720c */ /* 0x000fe20003f46270 */
[----:B------:R-:W-:Y:S01]  /*0500*/  IMAD.SHL.U32 R14, R2, 0x10, RZ ;  /* 0x00000010020e7824 */ /* 0x000fe200078e00ff */
[----:B------:R-:W-:-:S04]  /*0510*/  ISETP.GT.U32.AND P4, PT, R8, R5, PT ;  /* 0x000000050800720c */ /* 0x000fc80003f84070 */
[----:B------:R-:W-:-:S04]  /*0520*/  @P1 VIADD R12, R12, 0x1 ;  /* 0x000000010c0c1836 */ /* 0x000fc80000000000 */
[----:B------:R-:W-:-:S05]  /*0530*/  @!P3 IMAD.MOV R12, RZ, RZ, -R12 ;  /* 0x000000ffff0cb224 */ /* 0x000fca00078e0a0c */
[----:B------:R-:W-:Y:S01]  /*0540*/  @!P4 IMAD.IADD R5, R5, 0x1, -R8 ;  /* 0x000000010505c824 */ /* 0x000fe200078e0a08 */
[----:B------:R-:W-:Y:S02]  /*0550*/  SEL R0, R9, R12, !P0 ;  /* 0x0000000c09007207 */ /* 0x000fe40004000000 */
[----:B------:R-:W-:Y:S02]  /*0560*/  ISETP.NE.AND P0, PT, R4, RZ, PT ;  /* 0x000000ff0400720c */ /* 0x000fe40003f05270 */
[----:B------:R-:W-:Y:S01]  /*0570*/  ISETP.GT.U32.AND P1, PT, R8, R5, PT ;  /* 0x000000050800720c */ /* 0x000fe20003f24070 */
[----:B------:R-:W-:-:S05]  /*0580*/  IMAD.SHL.U32 R0, R0, 0x20, RZ ;  /* 0x0000002000007824 */ /* 0x000fca00078e00ff */
[----:B------:R-:W-:-:S07]  /*0590*/  LOP3.LUT R10, R0, R46, RZ, 0xfc, !PT ;  /* 0x0000002e000a7212 */ /* 0x000fce00078efcff */
[----:B------:R-:W-:Y:S02]  /*05a0*/  @!P1 IMAD.IADD R5, R5, 0x1, -R8 ;  /* 0x0000000105059824 */ /* 0x000fe400078e0a08 */
[----:B------:R-:W-:-:S04]  /*05b0*/  IMAD.HI R8, R10, 0x2aaaaaab, RZ ;  /* 0x2aaaaaab0a087827 */ /* 0x000fc800078e02ff */
[----:B------:R-:W-:Y:S01]  /*05c0*/  IMAD.MOV.U32 R9, RZ, RZ, R5 ;  /* 0x000000ffff097224 */ /* 0x000fe200078e0005 */
[----:B------:R-:W-:Y:S01]  /*05d0*/  SHF.R.U32.HI R11, RZ, 0x1f, R8 ;  /* 0x0000001fff0b7819 */ /* 0x000fe20000011608 */
[----:B------:R-:W-:Y:S02]  /*05e0*/  IMAD.SHL.U32 R5, R2, 0x8, RZ ;  /* 0x0000000802057824 */ /* 0x000fe400078e00ff */
[----:B------:R-:W-:Y:S01]  /*05f0*/  @!P2 IMAD.MOV R9, RZ, RZ, -R9 ;  /* 0x000000ffff09a224 */ /* 0x000fe200078e0a09 */
[----:B------:R-:W-:Y:S02]  /*0600*/  LEA.HI R11, R8, R11, RZ, 0x15 ;  /* 0x0000000b080b7211 */ /* 0x000fe400078fa8ff */
[----:B------:R-:W-:Y:S02]  /*0610*/  @!P0 LOP3.LUT R9, RZ, R4, RZ, 0x33, !PT ;  /* 0x00000004ff098212 */ /* 0x000fe400078e33ff */
[----:B------:R-:W-:Y:S01]  /*0620*/  LOP3.LUT R8, R5, 0x8, RZ, 0xc0, !PT ;  /* 0x0000000805087812 */ /* 0x000fe200078ec0ff */
[----:B------:R-:W-:Y:S01]  /*0630*/  IMAD R11, R11, -0x3000, R10 ;  /* 0xffffd0000b0b7824 */ /* 0x000fe200078e020a */
[----:B------:R-:W-:-:S02]  /*0640*/  LOP3.LUT R13, R5, 0x8, R2, 0x48, !PT ;  /* 0x00000008050d7812 */ /* 0x000fc400078e4802 */
[----:B------:R-:W2:Y:S01]  /*0650*/  LDC.64 R4, c[0x0][0x218] ;  /* 0x00008600ff047b82 */ /* 0x000ea20000000a00 */
[----:B------:R-:W-:Y:S01]  /*0660*/  IMAD R9, R9, 0xc00, R8 ;  /* 0x00000c0009097824 */ /* 0x000fe200078e0208 */
[----:B------:R-:W-:Y:S01]  /*0670*/  SHF.R.U32.HI R10, RZ, 0x2, R2 ;  /* 0x00000002ff0a7819 */ /* 0x000fe20000011602 */
[----:B------:R-:W-:Y:S01]  /*0680*/  IMAD R11, R11, 0xc00, R8 ;  /* 0x00000c000b0b7824 */ /* 0x000fe200078e0208 */
[----:B------:R-:W-:Y:S01]  /*0690*/  SHF.R.U32.HI R8, RZ, 0x3, R2 ;  /* 0x00000003ff087819 */ /* 0x000fe20000011602 */
[----:B-1----:R-:W-:Y:S01]  /*06a0*/  IMAD.WIDE R6, R9, 0x2, R6 ;  /* 0x0000000209067825 */ /* 0x002fe200078e0206 */
[----:B------:R-:W-:Y:S02]  /*06b0*/  SHF.R.U32.HI R9, RZ, 0x4, R2 ;  /* 0x00000004ff097819 */ /* 0x000fe40000011602 */
[----:B------:R-:W-:Y:S01]  /*06c0*/  SGXT.U32 R8, R8, 0x1 ;  /* 0x000000010808781a */ /* 0x000fe20000000000 */
[----:B------:R-:W-:Y:S01]  /*06d0*/  IMAD R46, R46, 0x10, R13 ;  /* 0x000000102e2e7824 */ /* 0x000fe200078e020d */
[----:B------:R-:W-:Y:S01]  /*06e0*/  SGXT.U32 R10, R10, 0x1 ;  /* 0x000000010a0a781a */ /* 0x000fe20000000000 */
[----:B------:R-:W-:Y:S01]  /*06f0*/  IMAD.MOV.U32 R50, RZ, RZ, R6 ;  /* 0x000000ffff327224 */ /* 0x000fe200078e0006 */
[----:B------:R-:W-:Y:S01]  /*0700*/  SHF.R.U32.HI R13, RZ, 0x4, R2 ;  /* 0x00000004ff0d7819 */ /* 0x000fe20000011602 */
[----:B------:R-:W-:Y:S01]  /*0710*/  IMAD.MOV.U32 R51, RZ, RZ, R7 ;  /* 0x000000ffff337224 */ /* 0x000fe200078e0007 */
[----:B------:R-:W-:-:S02]  /*0720*/  SGXT.U32 R9, R9, 0x1 ;  /* 0x000000010909781a */ /* 0x000fc40000000000 */
[----:B------:R-:W-:Y:S02]  /*0730*/  CS2R R6, SRZ ;  /* 0x0000000000067805 */ /* 0x000fe4000001ff00 */
[-C--:B------:R-:W-:Y:S02]  /*0740*/  LOP3.LUT R12, R8, R10.reuse, RZ, 0x3c, !PT ;  /* 0x0000000a080c7212 */ /* 0x080fe400078e3cff */
[----:B------:R-:W-:Y:S02]  /*0750*/  LOP3.LUT R13, R8, 0x2, R13, 0xf8, !PT ;  /* 0x00000002080d7812 */ /* 0x000fe400078ef80d */
[C---:B------:R-:W-:Y:S01]  /*0760*/  LOP3.LUT R10, R9.reuse, R10, RZ, 0x3c, !PT ;  /* 0x0000000a090a7212 */ /* 0x040fe200078e3cff */
[----:B------:R-:W-:Y:S01]  /*0770*/  IMAD.SHL.U32 R9, R9, 0x80, RZ ;  /* 0x0000008009097824 */ /* 0x000fe200078e00ff */
[----:B------:R-:W-:Y:S01]  /*0780*/  SHF.R.U32.HI R2, RZ, 0x2, R2 ;  /* 0x00000002ff027819 */ /* 0x000fe20000011602 */
[----:B------:R-:W-:Y:S01]  /*0790*/  IMAD.SHL.U32 R13, R13, 0x80, RZ ;  /* 0x000000800d0d7824 */ /* 0x000fe200078e00ff */
[----:B------:R-:W-:Y:S01]  /*07a0*/  LOP3.LUT R8, R14, 0x70, RZ, 0xe2, !PT ;  /* 0x000000700e087812 */ /* 0x000fe200078ee2ff */
[----:B------:R-:W-:Y:S01]  /*07b0*/  IMAD.SHL.U32 R10, R10, 0x8, RZ ;  /* 0x000000080a0a7824 */ /* 0x000fe200078e00ff */
[----:B------:R-:W-:Y:S01]  /*07c0*/  SGXT.U32 R2, R2, 0x4 ;  /* 0x000000040202781a */ /* 0x000fe20000000000 */
[----:B------:R-:W-:Y:S01]  /*07d0*/  IMAD.SHL.U32 R12, R12, 0x8, RZ ;  /* 0x000000080c0c7824 */ /* 0x000fe200078e00ff */
[----:B------:R-:W-:Y:S01]  /*07e0*/  CS2R R14, SRZ ;  /* 0x00000000000e7805 */ /* 0x000fe2000001ff00 */
[----:B--2---:R-:W-:Y:S01]  /*07f0*/  IMAD.WIDE R4, R11, 0x2, R4 ;  /* 0x000000020b047825 */ /* 0x004fe200078e0204 */
[----:B------:R-:W-:-:S02]  /*0800*/  LOP3.LUT R45, R8, R13, R10, 0xfe, !PT ;  /* 0x0000000d082d7212 */ /* 0x000fc400078efe0a */
[----:B------:R-:W-:Y:S02]  /*0810*/  CS2R R10, SRZ ;  /* 0x00000000000a7805 */ /* 0x000fe4000001ff00 */
[----:B------:R-:W-:Y:S01]  /*0820*/  LOP3.LUT R44, R8, R12, R9, 0xfe, !PT ;  /* 0x0000000c082c7212 */ /* 0x000fe200078efe09 */
[----:B------:R-:W-:Y:S01]  /*0830*/  IMAD.MOV.U32 R48, RZ, RZ, R4 ;  /* 0x000000ffff307224 */ /* 0x000fe200078e0004 */
[----:B------:R-:W-:Y:S01]  /*0840*/  LOP3.LUT R2, R3, R2, RZ, 0xfc, !PT ;  /* 0x0000000203027212 */ /* 0x000fe200078efcff */
[----:B------:R-:W-:Y:S01]  /*0850*/  IMAD.MOV.U32 R49, RZ, RZ, R5 ;  /* 0x000000ffff317224 */ /* 0x000fe200078e0005 */
[----:B------:R-:W-:Y:S01]  /*0860*/  CS2R R4, SRZ ;  /* 0x0000000000047805 */ /* 0x000fe2000001ff00 */
[----:B------:R-:W-:Y:S01]  /*0870*/  IMAD.MOV.U32 R3, RZ, RZ, -0x10 ;  /* 0xfffffff0ff037424 */ /* 0x000fe200078e00ff */
[----:B------:R-:W-:Y:S02]  /*0880*/  CS2R R8, SRZ ;  /* 0x0000000000087805 */ /* 0x000fe4000001ff00 */
[----:B------:R-:W-:-:S02]  /*0890*/  CS2R R12, SRZ ;  /* 0x00000000000c7805 */ /* 0x000fc4000001ff00 */
[----:B------:R-:W-:Y:S02]  /*08a0*/  LEA R46, R46, UR4, 0x1 ;  /* 0x000000042e2e7c11 */ /* 0x000fe4000f8e08ff */
[----:B------:R-:W-:Y:S02]  /*08b0*/  LEA R44, R44, UR5, 0x1 ;  /* 0x000000052c2c7c11 */ /* 0x000fe4000f8e08ff */
[----:B------:R-:W-:-:S07]  /*08c0*/  LEA R45, R45, UR4, 0x1 ;  /* 0x000000042d2d7c11 */ /* 0x000fce000f8e08ff */
.L_x_0:
[----:B------:R-:W2:Y:S01]  /*08d0*/  LDG.E.128 R36, desc[UR6][R50.64] ;  /* 0x0000000632247981 */ /* 0x000ea2000c1e1d00 */
[----:B------:R-:W-:Y:S06]  /*08e0*/  BAR.SYNC.DEFER_BLOCKING 0x0 ;  /* 0x0000000000007b1d */ /* 0x000fec0000010000 */
[----:B------:R-:W3:Y:S04]  /*08f0*/  LDG.E.128 R16, desc[UR6][R48.64] ;  /* 0x0000000630107981 */ /* 0x000ee8000c1e1d00 */
[----:B--2---:R-:W-:Y:S04]  /*0900*/  STS.128 [R46], R36 ;  /* 0x000000242e007388 */ /* 0x004fe80000000c00 */
[----:B---3--:R-:W-:Y:S01]  /*0910*/  STS.128 [R46+0x400], R16 ;  /* 0x000400102e007388 */ /* 0x008fe20000000c00 */
[----:B------:R-:W-:Y:S06]  /*0920*/  BAR.SYNC.DEFER_BLOCKING 0x0 ;  /* 0x0000000000007b1d */ /* 0x000fec0000010000 */
[----:B------:R-:W2:Y:S04]  /*0930*/  LDG.E.128 R28, desc[UR6][R50.64+0x20] ;  /* 0x00002006321c7981 */ /* 0x000ea8000c1e1d00 */
[----:B------:R-:W-:Y:S04]  /*0940*/  LDSM.16.M88.4 R16, [R45] ;  /* 0x000000002d10783b */ /* 0x000fe80000000200 */
[----:B------:R-:W1:Y:S04]  /*0950*/  LDSM.16.M88.4 R24, [R44] ;  /* 0x000000002c18783b */ /* 0x000e680000000200 */
[----:B------:R-:W3:Y:S01]  /*0960*/  LDSM.16.M88.4 R20, [R44+0x200] ;  /* 0x000200002c14783b */ /* 0x000ee20000000200 */
[----:B------:R-:W-:Y:S06]  /*0970*/  BAR.SYNC.DEFER_BLOCKING 0x0 ;  /* 0x0000000000007b1d */ /* 0x000fec0000010000 */
[----:B------:R-:W4:Y:S01]  /*0980*/  LDG.E.128 R40, desc[UR6][R48.64+0x20] ;  /* 0x0000200630287981 */ /* 0x000f22000c1e1d00 */
[----:B-1----:R-:W-:Y:S06]  /*0990*/  HMMA.16816.F32.BF16 R32, R16, R24, R32 ;  /* 0x000000181020723c */ /* 0x002fec0000041820 */
[----:B------:R-:W-:Y:S06]  /*09a0*/  HMMA.16816.F32.BF16 R4, R16, R26, R4 ;  /* 0x0000001a1004723c */ /* 0x000fec0000041804 */
[----:B---3--:R-:W-:Y:S06]  /*09b0*/  HMMA.16816.F32.BF16 R8, R16, R20, R8 ;  /* 0x000000141008723c */ /* 0x008fec0000041808 */
[----:B------:R-:W-:Y:S01]  /*09c0*/  HMMA.16816.F32.BF16 R12, R16, R22, R12 ;  /* 0x00000016100c723c */ /* 0x000fe2000004180c */
[----:B--2---:R-:W-:Y:S04]  /*09d0*/  STS.128 [R46], R28 ;  /* 0x0000001c2e007388 */ /* 0x004fe80000000c00 */
[----:B----4-:R1:W-:Y:S01]  /*09e0*/  STS.128 [R46+0x400], R40 ;  /* 0x000400282e007388 */ /* 0x0103e20000000c00 */
[----:B------:R-:W-:Y:S06]  /*09f0*/  BAR.SYNC.DEFER_BLOCKING 0x0 ;  /* 0x0000000000007b1d */ /* 0x000fec0000010000 */
[----:B------:R-:W2:Y:S04]  /*0a00*/  LDG.E.128 R36, desc[UR6][R50.64+0x40] ;  /* 0x0000400632247981 */ /* 0x000ea8000c1e1d00 */
[----:B------:R-:W-:Y:S04]  /*0a10*/  LDSM.16.M88.4 R16, [R45] ;  /* 0x000000002d10783b */ /* 0x000fe80000000200 */
[----:B------:R-:W3:Y:S04]  /*0a20*/  LDSM.16.M88.4 R24, [R44] ;  /* 0x000000002c18783b */ /* 0x000ee80000000200 */
[----:B------:R-:W4:Y:S01]  /*0a30*/  LDSM.16.M88.4 R20, [R44+0x200] ;  /* 0x000200002c14783b */ /* 0x000f220000000200 */
[----:B------:R-:W-:Y:S06]  /*0a40*/  BAR.SYNC.DEFER_BLOCKING 0x0 ;  /* 0x0000000000007b1d */ /* 0x000fec0000010000 */
[----:B-1----:R-:W5:Y:S01]  /*0a50*/  LDG.E.128 R40, desc[UR6][R48.64+0x40] ;  /* 0x0000400630287981 */ /* 0x002f62000c1e1d00 */
[----:B---3--:R-:W-:Y:S06]  /*0a60*/  HMMA.16816.F32.BF16 R32, R16, R24, R32 ;  /* 0x000000181020723c */ /* 0x008fec0000041820 */
[----:B------:R-:W-:Y:S06]  /*0a70*/  HMMA.16816.F32.BF16 R4, R16, R26, R4 ;  /* 0x0000001a1004723c */ /* 0x000fec0000041804 */
[----:B----4-:R-:W-:Y:S06]  /*0a80*/  HMMA.16816.F32.BF16 R8, R16, R20, R8 ;  /* 0x000000141008723c */ /* 0x010fec0000041808 */
[----:B------:R-:W-:Y:S01]  /*0a90*/  HMMA.16816.F32.BF16 R12, R16, R22, R12 ;  /* 0x00000016100c723c */ /* 0x000fe2000004180c */
[----:B--2---:R-:W-:Y:S04]  /*0aa0*/  STS.128 [R46], R36 ;  /* 0x000000242e007388 */ /* 0x004fe80000000c00 */
[----:B-----5:R1:W-:Y:S01]  /*0ab0*/  STS.128 [R46+0x400], R40 ;  /* 0x000400282e007388 */ /* 0x0203e20000000c00 */
        /* <DEDUP_REMOVED lines=89> */
[----:B--2---:R1:W-:Y:S04]  /*1050*/  STS.128 [R46], R28 ;  /* 0x0000001c2e007388 */ /* 0x0043e80000000c00 */
[----:B-----5:R-:W-:Y:S01]  /*1060*/  STS.128 [R46+0x400], R40 ;  /* 0x000400282e007388 */ /* 0x020fe20000000c00 */
        /* <DEDUP_REMOVED lines=12> */
[----:B-----5:R-:W-:Y:S01]  /*1130*/  STS.128 [R46+0x400], R28 ;  /* 0x0004001c2e007388 */ /* 0x020fe20000000c00 */
[----:B------:R-:W-:Y:S06]  /*1140*/  BAR.SYNC.DEFER_BLOCKING 0x0 ;  /* 0x0000000000007b1d */ /* 0x000fec0000010000 */
[----:B------:R-:W-:Y:S04]  /*1150*/  LDSM.16.M88.4 R12, [R45] ;  /* 0x000000002d0c783b */ /* 0x000fe80000000200 */
[----:B------:R-:W1:Y:S04]  /*1160*/  LDSM.16.M88.4 R40, [R44] ;  /* 0x000000002c28783b */ /* 0x000e680000000200 */
[----:B------:R-:W2:Y:S04]  /*1170*/  LDSM.16.M88.4 R36, [R44+0x200] ;  /* 0x000200002c24783b */ /* 0x000ea80000000200 */
[----:B------:R3:W4:Y:S01]  /*1180*/  LDG.E.128 R20, desc[UR6][R50.64+0x160] ;  /* 0x0001600632147981 */ /* 0x000722000c1e1d00 */
[----:B------:R-:W-:Y:S06]  /*1190*/  BAR.SYNC.DEFER_BLOCKING 0x0 ;  /* 0x0000000000007b1d */ /* 0x000fec0000010000 */
[----:B------:R5:W4:Y:S01]  /*11a0*/  LDG.E.128 R24, desc[UR6][R48.64+0x160] ;  /* 0x0001600630187981 */ /* 0x000b22000c1e1d00 */
[----:B-1----:R-:W-:Y:S06]  /*11b0*/  HMMA.16816.F32.BF16 R32, R12, R40, R32 ;  /* 0x000000280c20723c */ /* 0x002fec0000041820 */
[----:B------:R-:W-:Y:S06]  /*11c0*/  HMMA.16816.F32.BF16 R4, R12, R42, R4 ;  /* 0x0000002a0c04723c */ /* 0x000fec0000041804 */
[----:B--2---:R-:W-:Y:S06]  /*11d0*/  HMMA.16816.F32.BF16 R8, R12, R36, R8 ;  /* 0x000000240c08723c */ /* 0x004fec0000041808 */
[----:B------:R-:W-:Y:S01]  /*11e0*/  HMMA.16816.F32.BF16 R12, R12, R38, R16 ;  /* 0x000000260c0c723c */ /* 0x000fe20000041810 */
[----:B------:R-:W-:-:S05]  /*11f0*/  VIADD R3, R3, 0xc0 ;  /* 0x000000c003037836 */ /* 0x000fca0000000000 */
[----:B------:R-:W-:Y:S02]  /*1200*/  ISETP.GE.U32.AND P0, PT, R3, 0xbf0, PT ;  /* 0x00000bf00300780c */ /* 0x000fe40003f06070 */
[----:B---3--:R-:W-:Y:S02]  /*1210*/  IADD3 R50, P1, R50, 0x180, RZ ;  /* 0x0000018032327810 */ /* 0x008fe40007f3e0ff */
[----:B-----5:R-:W-:-:S03]  /*1220*/  IADD3 R48, P2, R48, 0x180, RZ ;  /* 0x0000018030307810 */ /* 0x020fc60007f5e0ff */
[----:B------:R-:W-:Y:S02]  /*1230*/  IMAD.X R51, RZ, RZ, R51, P1 ;  /* 0x000000ffff337224 */ /* 0x000fe400008e0633 */
[----:B------:R-:W-:Y:S01]  /*1240*/  IMAD.X R49, RZ, RZ, R49, P2 ;  /* 0x000000ffff317224 */ /* 0x000fe200010e0631 */
[----:B----4-:R-:W-:Y:S04]  /*1250*/  STS.128 [R46], R20 ;  /* 0x000000142e007388 */ /* 0x010fe80000000c00 */
[----:B------:R-:W-:Y:S01]  /*1260*/  STS.128 [R46+0x400], R24 ;  /* 0x000400182e007388 */ /* 0x000fe20000000c00 */
[----:B------:R-:W-:Y:S06]  /*1270*/  BAR.SYNC.DEFER_BLOCKING 0x0 ;  /* 0x0000000000007b1d */ /* 0x000fec0000010000 */
[----:B------:R-:W-:Y:S04]  /*1280*/  LDSM.16.M88.4 R16, [R45] ;  /* 0x000000002d10783b */ /* 0x000fe80000000200 */
[----:B------:R-:W1:Y:S04]  /*1290*/  LDSM.16.M88.4 R36, [R44] ;  /* 0x000000002c24783b */ /* 0x000e680000000200 */
[----:B------:R-:W2:Y:S01]  /*12a0*/  LDSM.16.M88.4 R28, [R44+0x200] ;  /* 0x000200002c1c783b */ /* 0x000ea20000000200 */
[----:B-1----:R-:W-:Y:S06]  /*12b0*/  HMMA.16816.F32.BF16 R32, R16, R36, R32 ;  /* 0x000000241020723c */ /* 0x002fec0000041820 */
[----:B------:R-:W-:Y:S06]  /*12c0*/  HMMA.16816.F32.BF16 R4, R16, R38, R4 ;  /* 0x000000261004723c */ /* 0x000fec0000041804 */
[----:B--2---:R-:W-:Y:S06]  /*12d0*/  HMMA.16816.F32.BF16 R8, R16, R28, R8 ;  /* 0x0000001c1008723c */ /* 0x004fec0000041808 */
[----:B------:R-:W-:Y:S01]  /*12e0*/  HMMA.16816.F32.BF16 R12, R16, R30, R12 ;  /* 0x0000001e100c723c */ /* 0x000fe2000004180c */
[----:B------:R-:W-:-:S08]  /*12f0*/  NOP ;  /* 0x0000000000007918 */ /* 0x000fd00000000000 */
[----:B------:R-:W-:-:S15]  /*1300*/  @!P0 BRA `(.L_x_0) ;  /* 0xfffffff400708947 */ /* 0x000fde000383ffff */
[----:B------:R-:W1:Y:S01]  /*1310*/  S2R R20, SR_TID.X ;  /* 0x0000000000147919 */ /* 0x000e620000002100 */
[----:B------:R-:W2:Y:S01]  /*1320*/  S2UR UR4, SR_CgaCtaId ;  /* 0x00000000000479c3 */ /* 0x000ea20000008800 */
[----:B------:R-:W-:Y:S01]  /*1330*/  UMOV UR5, 0x400 ;  /* 0x0000040000057882 */ /* 0x000fe20000000000 */
[----:B------:R-:W-:-:S06]  /*1340*/  F2FP.BF16.F32.PACK_AB R11, R11, R10 ;  /* 0x0000000a0b0b723e */ /* 0x000fcc00000010ff */
[----:B------:R-:W-:Y:S01]  /*1350*/  BAR.SYNC.DEFER_BLOCKING 0x0 ;  /* 0x0000000000007b1d */ /* 0x000fe20000010000 */
[----:B------:R-:W-:Y:S02]  /*1360*/  F2FP.BF16.F32.PACK_AB R33, R33, R32 ;  /* 0x000000202121723e */ /* 0x000fe400000010ff */
[----:B------:R-:W-:Y:S02]  /*1370*/  F2FP.BF16.F32.PACK_AB R35, R35, R34 ;  /* 0x000000222323723e */ /* 0x000fe400000010ff */
[----:B------:R-:W-:Y:S02]  /*1380*/  F2FP.BF16.F32.PACK_AB R19, R5, R4 ;  /* 0x000000040513723e */ /* 0x000fe400000010ff */
[----:B------:R-:W-:Y:S02]  /*1390*/  F2FP.BF16.F32.PACK_AB R21, R7, R6 ;  /* 0x000000060715723e */ /* 0x000fe400000010ff */
[----:B------:R-:W-:Y:S02]  /*13a0*/  F2FP.BF16.F32.PACK_AB R23, R9, R8 ;  /* 0x000000080917723e */ /* 0x000fe400000010ff */
[----:B------:R-:W-:Y:S01]  /*13b0*/  F2FP.BF16.F32.PACK_AB R13, R13, R12 ;  /* 0x0000000c0d0d723e */ /* 0x000fe200000010ff */
[----:B------:R-:W3:Y:S01]  /*13c0*/  LDC.64 R8, c[0x0][0x220] ;  /* 0x00008800ff087b82 */ /* 0x000ee20000000a00 */
[----:B------:R-:W-:Y:S01]  /*13d0*/  F2FP.BF16.F32.PACK_AB R15, R15, R14 ;  /* 0x0000000e0f0f723e */ /* 0x000fe200000010ff */
[----:B--2---:R-:W-:Y:S01]  /*13e0*/  UPRMT UR4, UR4, 0x654, UR5 ;  /* 0x0000065404047896 */ /* 0x004fe20008000005 */
[----:B-1----:R-:W-:-:S02]  /*13f0*/  SHF.R.U32.HI R3, RZ, 0x5, R20 ;  /* 0x00000005ff037819 */ /* 0x002fc40000011614 */
[C---:B------:R-:W-:Y:S02]  /*1400*/  LOP3.LUT R16, R20.reuse, 0x1f, RZ, 0xc0, !PT ;  /* 0x0000001f14107812 */ /* 0x040fe400078ec0ff */
[----:B------:R-:W-:Y:S02]  /*1410*/  LOP3.LUT R3, R3, 0x1, RZ, 0xc0, !PT ;  /* 0x0000000103037812 */ /* 0x000fe400078ec0ff */
[----:B------:R-:W-:Y:S02]  /*1420*/  SHF.R.U32.HI R16, RZ, 0x2, R16 ;  /* 0x00000002ff107819 */ /* 0x000fe40000011610 */
[----:B------:R-:W-:-:S03]  /*1430*/  LOP3.LUT R17, R20, 0x3, RZ, 0xc0, !PT ;  /* 0x0000000314117812 */ /* 0x000fc600078ec0ff */
[C-C-:B------:R-:W-:Y:S02]  /*1440*/  IMAD R18, R3.reuse, 0x10, R16.reuse ;  /* 0x0000001003127824 */ /* 0x140fe400078e0210 */
[----:B------:R-:W-:Y:S02]  /*1450*/  IMAD R16, R3, 0x8, R16 ;  /* 0x0000000803107824 */ /* 0x000fe400078e0210 */
[--C-:B------:R-:W-:Y:S02]  /*1460*/  IMAD R18, R18, 0x14, R17.reuse ;  /* 0x0000001412127824 */ /* 0x100fe400078e0211 */
[----:B------:R-:W-:-:S03]  /*1470*/  IMAD R3, R16, 0x5, R17 ;  /* 0x0000000510037824 */ /* 0x000fc600078e0211 */
[----:B------:R-:W-:Y:S01]  /*1480*/  LEA R10, R18, UR4, 0x2 ;  /* 0x00000004120a7c11 */ /* 0x000fe2000f8e10ff */
[----:B------:R-:W-:-:S04]  /*1490*/  IMAD.SHL.U32 R3, R3, 0x8, RZ ;  /* 0x0000000803037824 */ /* 0x000fc800078e00ff */
[----:B------:R-:W-:Y:S01]  /*14a0*/  STS [R10], R33 ;  /* 0x000000210a007388 */ /* 0x000fe20000000800 */
[----:B------:R-:W-:Y:S01]  /*14b0*/  LEA R12, R3, UR4, 0x1 ;  /* 0x00000004030c7c11 */ /* 0x000fe2000f8e08ff */
[----:B------:R-:W-:Y:S01]  /*14c0*/  IMAD.SHL.U32 R3, R20, 0x8, RZ ;  /* 0x0000000814037824 */ /* 0x000fe200078e00ff */
[----:B------:R-:W-:Y:S01]  /*14d0*/  ULDC UR4, c[0x0][0x228] ;  /* 0x00008a0000047ab9 */ /* 0x000fe20000000800 */
[----:B------:R-:W-:Y:S01]  /*14e0*/  STS [R10+0x280], R35 ;  /* 0x000280230a007388 */ /* 0x000fe20000000800 */
[----:B------:R-:W-:Y:S02]  /*14f0*/  UIADD3 UR4, UR4, 0x1000, URZ ;  /* 0x0000100004047890 */ /* 0x000fe4000fffe03f */
[----:B------:R-:W-:Y:S01]  /*1500*/  LOP3.LUT R3, R0, 0x18, R3, 0xf8, !PT ;  /* 0x0000001800037812 */ /* 0x000fe200078ef803 */
[----:B------:R-:W-:Y:S01]  /*1510*/  STS [R10+0x10], R19 ;  /* 0x000010130a007388 */ /* 0x000fe20000000800 */
[C---:B------:R-:W-:Y:S02]  /*1520*/  LOP3.LUT R0, R2.reuse, 0x10, RZ, 0xfc, !PT ;  /* 0x0000001002007812 */ /* 0x040fe400078efcff */
[----:B------:R-:W-:Y:S01]  /*1530*/  ISETP.GE.AND P0, PT, R3, 0x3000, PT ;  /* 0x000030000300780c */ /* 0x000fe20003f06270 */
[----:B------:R-:W-:Y:S03]  /*1540*/  STS [R10+0x290], R21 ;  /* 0x000290150a007388 */ /* 0x000fe60000000800 */
[----:B------:R-:W-:Y:S01]  /*1550*/  ISETP.LT.AND P1, PT, R2, UR4, !P0 ;  /* 0x0000000402007c0c */ /* 0x000fe2000c721270 */
[----:B------:R-:W-:Y:S01]  /*1560*/  STS [R10+0x20], R23 ;  /* 0x000020170a007388 */ /* 0x000fe20000000800 */
[----:B------:R-:W-:-:S03]  /*1570*/  ISETP.LT.AND P0, PT, R0, UR4, !P0 ;  /* 0x0000000400007c0c */ /* 0x000fc6000c701270 */
[----:B------:R1:W-:Y:S04]  /*1580*/  STS [R10+0x2a0], R11 ;  /* 0x0002a00b0a007388 */ /* 0x0003e80000000800 */
[----:B------:R-:W-:Y:S04]  /*1590*/  STS [R10+0x30], R13 ;  /* 0x0000300d0a007388 */ /* 0x000fe80000000800 */
[----:B------:R-:W-:Y:S01]  /*15a0*/  STS [R10+0x2b0], R15 ;  /* 0x0002b00f0a007388 */ /* 0x000fe20000000800 */
[----:B-1----:R-:W-:Y:S01]  /*15b0*/  IMAD R11, R2, 0x3000, R3 ;  /* 0x00003000020b7824 */ /* 0x002fe200078e0203 */
[----:B------:R-:W-:Y:S03]  /*15c0*/  BAR.SYNC.DEFER_BLOCKING 0x0 ;  /* 0x0000000000007b1d */ /* 0x000fe60000010000 */
[----:B---3--:R-:W-:-:S03]  /*15d0*/  IMAD.WIDE R2, R11, 0x2, R8 ;  /* 0x000000020b027825 */ /* 0x008fc600078e0208 */
[----:B------:R-:W1:Y:S04]  /*15e0*/  LDS.128 R4, [R12] ;  /* 0x000000000c047984 */ /* 0x000e680000000c00 */
[----:B-1----:R1:W-:Y:S01]  /*15f0*/  @P1 STG.E.128 desc[UR6][R2.64], R4 ;  /* 0x0000000402001986 */ /* 0x0023e2000c101d06 */
[----:B------:R-:W-:Y:S05]  /*1600*/  @!P0 EXIT ;  /* 0x000000000000894d */ /* 0x000fea0003800000 */
[----:B------:R-:W0:Y:S01]  /*1610*/  LDS.128 R12, [R12+0x500] ;  /* 0x000500000c0c7984 */ /* 0x000e220000000c00 */
[----:B------:R-:W-:-:S04]  /*1620*/  VIADD R11, R11, 0x30000 ;  /* 0x000300000b0b7836 */ /* 0x000fc80000000000 */
[----:B------:R-:W-:-:S05]  /*1630*/  IMAD.WIDE R8, R11, 0x2, R8 ;  /* 0x000000020b087825 */ /* 0x000fca00078e0208 */
[----:B0-----:R-:W-:Y:S01]  /*1640*/  STG.E.128 desc[UR6][R8.64], R12 ;  /* 0x0000000c08007986 */ /* 0x001fe2000c101d06 */
[----:B------:R-:W-:Y:S05]  /*1650*/  EXIT ;  /* 0x000000000000794d */ /* 0x000fea0003800000 */
.L_x_1:
[----:B------:R-:W-:-:S00]  /*1660*/  BRA `(.L_x_1) ;  /* 0xfffffffc00fc7947 */ /* 0x000fc0000383ffff */
[----:B------:R-:W-:-:S00]  /*1670*/  NOP ;  /* 0x0000000000007918 */ /* 0x000fc00000000000 */
        /* <DEDUP_REMOVED lines=8> */
.L_x_2:


//--------------------- .nv.shared.triton_mm      --------------------------
	.section	.nv.shared.triton_mm,"aw",@nobits
	.sectionflags	@""
	.align	16
	.zero		1024


//--------------------- .nv.constant0.triton_mm   --------------------------
	.section	.nv.constant0.triton_mm,"a",@progbits
	.sectionflags	@""
	.align	4
.nv.constant0.triton_mm:
	.zero		556
